//
// Generated by NVIDIA NVVM Compiler
//
// Compiler Build ID: CL-36424714
// Cuda compilation tools, release 13.0, V13.0.88
// Based on NVVM 20.0.0
//

.version 9.0
.target sm_100
.address_size 64

	// .globl	_Z9d_sigmoidPf

.visible .entry _Z9d_sigmoidPf(
	.param .u64 .ptr .align 1 _Z9d_sigmoidPf_param_0
)
{
	.reg .b32 	%f<3>;
	.reg .b64 	%rd<3>;
	.reg .b64 	%fd<5>;

	ld.param.u64 	%rd1, [_Z9d_sigmoidPf_param_0];
	cvta.to.global.u64 	%rd2, %rd1;
	ld.global.f32 	%f1, [%rd2];
	cvt.f64.f32 	%fd1, %f1;
	mov.f64 	%fd2, 0d3FF0000000000000;
	sub.f64 	%fd3, %fd2, %fd1;
	mul.f64 	%fd4, %fd3, %fd1;
	cvt.rn.f32.f64 	%f2, %fd4;
	st.global.f32 	[%rd2], %f2;
	ret;

}


// ===== COMPILED SASS (sm_100) =====

	.target	sm_100

	.elftype	@"ET_EXEC"


//--------------------- .note.nv.tkinfo           --------------------------
	.section	.note.nv.tkinfo,"",@"SHT_NOTE"
	.sectionflags	@"SHF_NOTE_NV_TKINFO"
	.tkinfo
        /*0018*/ 	.word	0x00000002
        /*0030*/ 	.string	""
        /*0030*/ 	.string	"ptxas"
        /*0030*/ 	.string	"Cuda compilation tools, release 13.0, V13.0.88"
        /*0030*/ 	.string	"Build cuda_13.0.r13.0/compiler.36424714_0"
        /*0030*/ 	.string	"-arch sm_100 -m 64 "



//--------------------- .note.nv.cuinfo           --------------------------
	.section	.note.nv.cuinfo,"",@"SHT_NOTE"
	.sectionflags	@"SHF_NOTE_NV_CUINFO"
        /*0018*/ 	.short	0x0002
        /*001a*/ 	.short	0x0064
        /*001c*/ 	.short	0x0082
	.zero		2


//--------------------- .nv.info                  --------------------------
	.section	.nv.info,"",@"SHT_CUDA_INFO"
	.align	4


	//----- nvinfo : EIATTR_REGCOUNT
	.align		4
        /*0000*/ 	.byte	0x04, 0x2f
        /*0002*/ 	.short	(.L_1 - .L_0)
	.align		4
.L_0:
        /*0004*/ 	.word	index@(_Z9d_sigmoidPf)
        /*0008*/ 	.word	0x0000000a


	//----- nvinfo : EIATTR_FRAME_SIZE
	.align		4
.L_1:
        /*000c*/ 	.byte	0x04, 0x11
        /*000e*/ 	.short	(.L_3 - .L_2)
	.align		4
.L_2:
        /*0010*/ 	.word	index@(_Z9d_sigmoidPf)
        /*0014*/ 	.word	0x00000000


	//----- nvinfo : EIATTR_MIN_STACK_SIZE
	.align		4
.L_3:
        /*0018*/ 	.byte	0x04, 0x12
        /*001a*/ 	.short	(.L_5 - .L_4)
	.align		4
.L_4:
        /*001c*/ 	.word	index@(_Z9d_sigmoidPf)
        /*0020*/ 	.word	0x00000000
.L_5:


//--------------------- .nv.compat                --------------------------
	.section	.nv.compat,"",@"SHT_CUDA_COMPAT_INFO"
	.align	4
        /*0000*/ 	.byte	0x02, 0x09, 0x00, 0x00, 0x02, 0x02, 0x01, 0x00, 0x02, 0x05, 0x05, 0x00, 0x03, 0x07, 0x01, 0x01
        /*0010*/ 	.byte	0x02, 0x03, 0x00, 0x00, 0x02, 0x06, 0x01, 0x00, 0x04, 0x0b, 0x08, 0x00, 0x01, 0x00, 0x00, 0x00
        /*0020*/ 	.byte	0x00, 0x00, 0x00, 0x00


//--------------------- .nv.info._Z9d_sigmoidPf   --------------------------
	.section	.nv.info._Z9d_sigmoidPf,"",@"SHT_CUDA_INFO"
	.sectionflags	@""
	.align	4


	//----- nvinfo : EIATTR_CUDA_API_VERSION
	.align		4
        /*0000*/ 	.byte	0x04, 0x37
        /*0002*/ 	.short	(.L_7 - .L_6)
.L_6:
        /*0004*/ 	.word	0x00000082


	//----- nvinfo : EIATTR_KPARAM_INFO
	.align		4
.L_7:
        /*0008*/ 	.byte	0x04, 0x17
        /*000a*/ 	.short	(.L_9 - .L_8)
.L_8:
        /*000c*/ 	.word	0x00000000
        /*0010*/ 	.short	0x0000
        /*0012*/ 	.short	0x0000
        /*0014*/ 	.byte	0x00, 0xf5, 0x21, 0x00


	//----- nvinfo : EIATTR_SPARSE_MMA_MASK
	.align		4
.L_9:
        /*0018*/ 	.byte	0x03, 0x50
        /*001a*/ 	.short	0x0000


	//----- nvinfo : EIATTR_MAXREG_COUNT
	.align		4
        /*001c*/ 	.byte	0x03, 0x1b
        /*001e*/ 	.short	0x00ff


	//----- nvinfo : EIATTR_MERCURY_ISA_VERSION
	.align		4
        /*0020*/ 	.byte	0x03, 0x5f
        /*0022*/ 	.short	0x0101


	//----- nvinfo : EIATTR_VRC_CTA_INIT_COUNT
	.align		4
        /*0024*/ 	.byte	0x02, 0x4a
	.zero		1
	.zero		1


	//----- nvinfo : EIATTR_EXIT_INSTR_OFFSETS
	.align		4
        /*0028*/ 	.byte	0x04, 0x1c
        /*002a*/ 	.short	(.L_11 - .L_10)


	//   ....[0]....
.L_10:
        /*002c*/ 	.word	0x00000090


	//----- nvinfo : EIATTR_CBANK_PARAM_SIZE
	.align		4
.L_11:
        /*0030*/ 	.byte	0x03, 0x19
        /*0032*/ 	.short	0x0008


	//----- nvinfo : EIATTR_PARAM_CBANK
	.align		4
        /*0034*/ 	.byte	0x04, 0x0a
        /*0036*/ 	.short	(.L_13 - .L_12)
	.align		4
.L_12:
        /*0038*/ 	.word	index@(.nv.constant0._Z9d_sigmoidPf)
        /*003c*/ 	.short	0x0380
        /*003e*/ 	.short	0x0008


	//----- nvinfo : EIATTR_SW_WAR
	.align		4
.L_13:
        /*0040*/ 	.byte	0x04, 0x36
        /*0042*/ 	.short	(.L_15 - .L_14)
.L_14:
        /*0044*/ 	.word	0x00000008
.L_15:


//--------------------- .nv.callgraph             --------------------------
	.section	.nv.callgraph,"",@"SHT_CUDA_CALLGRAPH"
	.align	4
	.sectionentsize	8
	.align		4
        /*0000*/ 	.word	0x00000000
	.align		4
        /*0004*/ 	.word	0xffffffff
	.align		4
        /*0008*/ 	.word	0x00000000
	.align		4
        /*000c*/ 	.word	0xfffffffe
	.align		4
        /*0010*/ 	.word	0x00000000
	.align		4
        /*0014*/ 	.word	0xfffffffd
	.align		4
        /*0018*/ 	.word	0x00000000
	.align		4
        /*001c*/ 	.word	0xfffffffc


//--------------------- .text._Z9d_sigmoidPf      --------------------------
	.section	.text._Z9d_sigmoidPf,"ax",@progbits
	.align	128
        .global         _Z9d_sigmoidPf
        .type           _Z9d_sigmoidPf,@function
        .size           _Z9d_sigmoidPf,(.L_x_1 - _Z9d_sigmoidPf)
        .other          _Z9d_sigmoidPf,@"STO_CUDA_ENTRY STV_DEFAULT"
_Z9d_sigmoidPf:
.text._Z9d_sigmoidPf:
[----:B------:R-:W-:Y:S08]  /*0000*/  LDC R1, c[0x0][0x37c] ;  /* 0x0000df00ff017b82 */ /* 0x000ff00000000800 */
[----:B------:R-:W0:Y:S01]  /*0010*/  LDC.64 R2, c[0x0][0x380] ;  /* 0x0000e000ff027b82 */ /* 0x000e220000000a00 */
[----:B------:R-:W0:Y:S02]  /*0020*/  LDCU.64 UR4, c[0x0][0x358] ;  /* 0x00006b00ff0477ac */ /* 0x000e240008000a00 */
[----:B0-----:R-:W2:Y:S02]  /*0030*/  LDG.E R4, desc[UR4][R2.64] ;  /* 0x0000000402047981 */ /* 0x001ea4000c1e1900 */
[----:B--2---:R-:W0:Y:S02]  /*0040*/  F2F.F64.F32 R4, R4 ;  /* 0x0000000400047310 */ /* 0x004e240000201800 */
[----:B0-----:R-:W-:-:S08]  /*0050*/  DADD R6, -R4, 1 ;  /* 0x3ff0000004067429 */ /* 0x001fd00000000100 */
[----:B------:R-:W-:-:S10]  /*0060*/  DMUL R6, R4, R6 ;  /* 0x0000000604067228 */ /* 0x000fd40000000000 */
[----:B------:R-:W0:Y:S02]  /*0070*/  F2F.F32.F64 R7, R6 ;  /* 0x0000000600077310 */ /* 0x000e240000301000 */
[----:B0-----:R-:W-:Y:S01]  /*0080*/  STG.E desc[UR4][R2.64], R7 ;  /* 0x0000000702007986 */ /* 0x001fe2000c101904 */
[----:B------:R-:W-:Y:S05]  /*0090*/  EXIT ;  /* 0x000000000000794d */ /* 0x000fea0003800000 */
.L_x_0:
[----:B------:R-:W-:-:S00]  /*00a0*/  BRA `(.L_x_0) ;  /* 0xfffffffc00fc7947 */ /* 0x000fc0000383ffff */
[----:B------:R-:W-:-:S00]  /*00b0*/  NOP ;  /* 0x0000000000007918 */ /* 0x000fc00000000000 */
        /* <DEDUP_REMOVED lines=12> */
.L_x_1:


//--------------------- .nv.shared.reserved.0     --------------------------
	.section	.nv.shared.reserved.0,"aw",@nobits
	.weak		__nv_reservedSMEM_offset_0_alias
	.size		__nv_reservedSMEM_offset_0_alias, 0, 64
	.other		__nv_reservedSMEM_offset_0_alias,@"STO_CUDA_RESERVED_SHARED STV_DEFAULT"
__nv_reservedSMEM_offset_0_alias:
	.zero		0
	.zero		64


//--------------------- .nv.constant0._Z9d_sigmoidPf --------------------------
	.section	.nv.constant0._Z9d_sigmoidPf,"a",@progbits
	.sectionflags	@""
	.align	4
.nv.constant0._Z9d_sigmoidPf:
	.zero		904


//--------------------- SYMBOLS --------------------------

	.type		.nv.reservedSmem.offset0,@object
	.size		.nv.reservedSmem.offset0,0x4
